	.version 1.4
	.target sm_12, map_f64_to_f32
	// compiled with C:/Program Files/LWPU GPU Computing Toolkit/LWCA/v6.0/bin/../open64/lib//be.exe
	// lwopencc 4.1 built on 2014-02-24

	//-----------------------------------------------------------
	// Compiling C:/Users/MALESI~1/AppData/Local/Temp/tmpxft_000039f8_00000000-15_constantbg.cpp3.i (C:/Users/MALESI~1/AppData/Local/Temp/ccBI#.a04984)
	//-----------------------------------------------------------

	//-----------------------------------------------------------
	// Options:
	//-----------------------------------------------------------
	//  Target:ptx, ISA:sm_12, Endian:little, Pointer Size:64
	//  -O3	(Optimization level)
	//  -g0	(Debug level)
	//  -m2	(Report advisories)
	//-----------------------------------------------------------

	.file	1	"C:/Users/MALESI~1/AppData/Local/Temp/tmpxft_000039f8_00000000-14_constantbg.lwdafe2.gpu"
	.file	2	"c:\home\malesiani\videollvm\include\internal/optix_declarations.h"
	.file	3	"C:/home/malesiani/videoLLVM/samples/lwca/constantbg.lw"
	.file	4	"c:\home\malesiani\videollvm\include\internal\optix_defines.h"
	.file	5	"C:/Program Files (x86)/Microsoft Visual Studio 11.0/VC/bin/../../VC/INCLUDE\crtdefs.h"
	.file	6	"C:/Program Files/LWPU GPU Computing Toolkit/LWCA/v6.0/include\crt/device_runtime.h"
	.file	7	"C:/Program Files/LWPU GPU Computing Toolkit/LWCA/v6.0/include\host_defines.h"
	.file	8	"C:/Program Files/LWPU GPU Computing Toolkit/LWCA/v6.0/include\builtin_types.h"
	.file	9	"c:\program files\lwpu gpu computing toolkit\lwca\v6.0\include\device_types.h"
	.file	10	"c:\program files\lwpu gpu computing toolkit\lwca\v6.0\include\host_defines.h"
	.file	11	"c:\program files\lwpu gpu computing toolkit\lwca\v6.0\include\driver_types.h"
	.file	12	"c:\program files\lwpu gpu computing toolkit\lwca\v6.0\include\surface_types.h"
	.file	13	"c:\program files\lwpu gpu computing toolkit\lwca\v6.0\include\texture_types.h"
	.file	14	"c:\program files\lwpu gpu computing toolkit\lwca\v6.0\include\vector_types.h"
	.file	15	"c:\program files\lwpu gpu computing toolkit\lwca\v6.0\include\builtin_types.h"
	.file	16	"C:/Program Files/LWPU GPU Computing Toolkit/LWCA/v6.0/include\device_launch_parameters.h"
	.file	17	"c:\program files\lwpu gpu computing toolkit\lwca\v6.0\include\crt\storage_class.h"
	.file	18	"c:\home\malesiani\videollvm\include\internal/optix_internal.h"
	.file	19	"c:\home\malesiani\videollvm\include\optix_device.h"
	.file	20	"C:/Program Files/LWPU GPU Computing Toolkit/LWCA/v6.0/include\common_functions.h"
	.file	21	"c:\program files\lwpu gpu computing toolkit\lwca\v6.0\include\math_functions.h"
	.file	22	"c:\program files\lwpu gpu computing toolkit\lwca\v6.0\include\math_constants.h"
	.file	23	"c:\program files\lwpu gpu computing toolkit\lwca\v6.0\include\device_functions.h"
	.file	24	"c:\program files\lwpu gpu computing toolkit\lwca\v6.0\include\sm_11_atomic_functions.h"
	.file	25	"c:\program files\lwpu gpu computing toolkit\lwca\v6.0\include\sm_12_atomic_functions.h"
	.file	26	"c:\program files\lwpu gpu computing toolkit\lwca\v6.0\include\sm_13_double_functions.h"
	.file	27	"c:\program files\lwpu gpu computing toolkit\lwca\v6.0\include\sm_20_atomic_functions.h"
	.file	28	"c:\program files\lwpu gpu computing toolkit\lwca\v6.0\include\sm_32_atomic_functions.h"
	.file	29	"c:\program files\lwpu gpu computing toolkit\lwca\v6.0\include\sm_35_atomic_functions.h"
	.file	30	"c:\program files\lwpu gpu computing toolkit\lwca\v6.0\include\sm_20_intrinsics.h"
	.file	31	"c:\program files\lwpu gpu computing toolkit\lwca\v6.0\include\sm_30_intrinsics.h"
	.file	32	"c:\program files\lwpu gpu computing toolkit\lwca\v6.0\include\sm_32_intrinsics.h"
	.file	33	"c:\program files\lwpu gpu computing toolkit\lwca\v6.0\include\sm_35_intrinsics.h"
	.file	34	"c:\program files\lwpu gpu computing toolkit\lwca\v6.0\include\surface_functions.h"
	.file	35	"c:\program files\lwpu gpu computing toolkit\lwca\v6.0\include\texture_fetch_functions.h"
	.file	36	"c:\program files\lwpu gpu computing toolkit\lwca\v6.0\include\texture_indirect_functions.h"
	.file	37	"c:\program files\lwpu gpu computing toolkit\lwca\v6.0\include\surface_indirect_functions.h"
	.file	38	"c:\program files\lwpu gpu computing toolkit\lwca\v6.0\include\math_functions_dbl_ptx1.h"

	.global .align 16 .b8 bg_color[12];
	.global .align 16 .b8 prd_radiance[20];

	.entry _Z4missv
	{
	.reg .f32 %f<5>;
	.loc	3	35	0
$LDWbegin__Z4missv:
	ld.global.v4.f32 	{%f1,%f2,%f3,_}, [bg_color+0];
	st.global.v2.f32 	[prd_radiance+0], {%f1,%f2};
	.loc	3	37	0
	st.global.f32 	[prd_radiance+8], %f3;
	.loc	3	38	0
	exit;
$LDWend__Z4missv:
	} // _Z4missv
	.global .u64 _ZN21rti_internal_register20reg_bitness_detectorE;
	.global .u64 _ZN21rti_internal_register24reg_exception_64_detail0E;
	.global .u64 _ZN21rti_internal_register24reg_exception_64_detail1E;
	.global .u64 _ZN21rti_internal_register24reg_exception_64_detail2E;
	.global .u64 _ZN21rti_internal_register24reg_exception_64_detail3E;
	.global .u64 _ZN21rti_internal_register24reg_exception_64_detail4E;
	.global .u64 _ZN21rti_internal_register24reg_exception_64_detail5E;
	.global .u64 _ZN21rti_internal_register24reg_exception_64_detail6E;
	.global .u64 _ZN21rti_internal_register24reg_exception_64_detail7E;
	.global .u64 _ZN21rti_internal_register24reg_exception_64_detail8E;
	.global .u64 _ZN21rti_internal_register24reg_exception_64_detail9E;
	.global .u32 _ZN21rti_internal_register21reg_exception_detail0E;
	.global .u32 _ZN21rti_internal_register21reg_exception_detail1E;
	.global .u32 _ZN21rti_internal_register21reg_exception_detail2E;
	.global .u32 _ZN21rti_internal_register21reg_exception_detail3E;
	.global .u32 _ZN21rti_internal_register21reg_exception_detail4E;
	.global .u32 _ZN21rti_internal_register21reg_exception_detail5E;
	.global .u32 _ZN21rti_internal_register21reg_exception_detail6E;
	.global .u32 _ZN21rti_internal_register21reg_exception_detail7E;
	.global .u32 _ZN21rti_internal_register21reg_exception_detail8E;
	.global .u32 _ZN21rti_internal_register21reg_exception_detail9E;
	.global .u32 _ZN21rti_internal_register14reg_rayIndex_xE;
	.global .u32 _ZN21rti_internal_register14reg_rayIndex_yE;
	.global .u32 _ZN21rti_internal_register14reg_rayIndex_zE;
	.global .align 8 .b8 _ZTVSt14error_category[72] = {0,0,0,0,0,0,0,0,0,0,0,0,0,0,0,0,0,0,0,0,0,0,0,0,0,0,0,0,0,0,0,0,0,0,0,0,0,0,0,0,0,0,0,0,0,0,0,0,0,0,0,0,0,0,0,0,0,0,0,0,0,0,0,0,0,0,0,0,0,0,0,0};
	.global .align 8 .b8 _ZTVSt23_Generic_error_category[72] = {0,0,0,0,0,0,0,0,0,0,0,0,0,0,0,0,0,0,0,0,0,0,0,0,0,0,0,0,0,0,0,0,0,0,0,0,0,0,0,0,0,0,0,0,0,0,0,0,0,0,0,0,0,0,0,0,0,0,0,0,0,0,0,0,0,0,0,0,0,0,0,0};
	.global .align 8 .b8 _ZTVSt24_Iostream_error_category[72] = {0,0,0,0,0,0,0,0,0,0,0,0,0,0,0,0,0,0,0,0,0,0,0,0,0,0,0,0,0,0,0,0,0,0,0,0,0,0,0,0,0,0,0,0,0,0,0,0,0,0,0,0,0,0,0,0,0,0,0,0,0,0,0,0,0,0,0,0,0,0,0,0};
	.global .align 8 .b8 _ZTVSt22_System_error_category[72] = {0,0,0,0,0,0,0,0,0,0,0,0,0,0,0,0,0,0,0,0,0,0,0,0,0,0,0,0,0,0,0,0,0,0,0,0,0,0,0,0,0,0,0,0,0,0,0,0,0,0,0,0,0,0,0,0,0,0,0,0,0,0,0,0,0,0,0,0,0,0,0,0};
	.global .align 4 .b8 _ZN21rti_internal_typeinfo8bg_colorE[8] = {82,97,121,0,12,0,0,0};
	.global .align 4 .b8 _ZN21rti_internal_typeinfo12prd_radianceE[8] = {82,97,121,0,20,0,0,0};
	.global .align 1 .b8 _ZN21rti_internal_typename8bg_colorE[7] = {0x66,0x6c,0x6f,0x61,0x74,0x33,0x0};
	.global .align 1 .b8 _ZN21rti_internal_typename12prd_radianceE[20] = {0x50,0x65,0x72,0x52,0x61,0x79,0x44,0x61,0x74,0x61,0x5f,0x72,0x61,0x64,0x69,0x61,0x6e,0x63,0x65,0x0};
	.global .u32 _ZN21rti_internal_typeenum8bg_colorE = 256;
	.global .u32 _ZN21rti_internal_typeenum12prd_radianceE = 256;
	.global .align 1 .b8 _ZN21rti_internal_semantic8bg_colorE[1] = {0x0};
	.global .align 1 .b8 _ZN21rti_internal_semantic12prd_radianceE[10] = {0x72,0x74,0x50,0x61,0x79,0x6c,0x6f,0x61,0x64,0x0};
	.global .align 1 .b8 _ZN23rti_internal_annotation8bg_colorE[1] = {0x0};
	.global .align 1 .b8 _ZN23rti_internal_annotation12prd_radianceE[1] = {0x0};



// ===== COMPILED SASS (sm_100) =====

	.target	sm_100

	.elftype	@"ET_EXEC"


//--------------------- .note.nv.tkinfo           --------------------------
	.section	.note.nv.tkinfo,"",@"SHT_NOTE"
	.sectionflags	@"SHF_NOTE_NV_TKINFO"
	.tkinfo
        /*0018*/ 	.word	0x00000002
        /*0030*/ 	.string	""
        /*0030*/ 	.string	"ptxas"
        /*0030*/ 	.string	"Cuda compilation tools, release 13.0, V13.0.88"
        /*0030*/ 	.string	"Build cuda_13.0.r13.0/compiler.36424714_0"
        /*0030*/ 	.string	"-arch sm_100 "



//--------------------- .note.nv.cuinfo           --------------------------
	.section	.note.nv.cuinfo,"",@"SHT_NOTE"
	.sectionflags	@"SHF_NOTE_NV_CUINFO"
        /*0018*/ 	.short	0x0002
        /*001a*/ 	.short	0x000c
        /*001c*/ 	.short	0x0082
	.zero		2


//--------------------- .nv.info                  --------------------------
	.section	.nv.info,"",@"SHT_CUDA_INFO"
	.align	4


	//----- nvinfo : EIATTR_REGCOUNT
	.align		4
        /*0000*/ 	.byte	0x04, 0x2f
        /*0002*/ 	.short	(.L_41 - .L_40)
	.align		4
.L_40:
        /*0004*/ 	.word	index@(_Z4missv)
        /*0008*/ 	.word	0x0000000e


	//----- nvinfo : EIATTR_FRAME_SIZE
	.align		4
.L_41:
        /*000c*/ 	.byte	0x04, 0x11
        /*000e*/ 	.short	(.L_43 - .L_42)
	.align		4
.L_42:
        /*0010*/ 	.word	index@(_Z4missv)
        /*0014*/ 	.word	0x00000000


	//----- nvinfo : EIATTR_MIN_STACK_SIZE
	.align		4
.L_43:
        /*0018*/ 	.byte	0x04, 0x12
        /*001a*/ 	.short	(.L_45 - .L_44)
	.align		4
.L_44:
        /*001c*/ 	.word	index@(_Z4missv)
        /*0020*/ 	.word	0x00000000
.L_45:


//--------------------- .nv.compat                --------------------------
	.section	.nv.compat,"",@"SHT_CUDA_COMPAT_INFO"
	.align	4
        /*0000*/ 	.byte	0x02, 0x09, 0x00, 0x00, 0x02, 0x02, 0x01, 0x00, 0x02, 0x05, 0x05, 0x00, 0x03, 0x07, 0x01, 0x01
        /*0010*/ 	.byte	0x02, 0x03, 0x00, 0x00, 0x02, 0x06, 0x01, 0x00, 0x04, 0x0b, 0x08, 0x00, 0x09, 0x00, 0x00, 0x00
        /*0020*/ 	.byte	0x00, 0x00, 0x00, 0x00


//--------------------- .nv.info._Z4missv         --------------------------
	.section	.nv.info._Z4missv,"",@"SHT_CUDA_INFO"
	.sectionflags	@""
	.align	4


	//----- nvinfo : EIATTR_CUDA_API_VERSION
	.align		4
        /*0000*/ 	.byte	0x04, 0x37
        /*0002*/ 	.short	(.L_47 - .L_46)
.L_46:
        /*0004*/ 	.word	0x00000082


	//----- nvinfo : EIATTR_SPARSE_MMA_MASK
	.align		4
.L_47:
        /*0008*/ 	.byte	0x03, 0x50
        /*000a*/ 	.short	0x0000


	//----- nvinfo : EIATTR_MAXREG_COUNT
	.align		4
        /*000c*/ 	.byte	0x03, 0x1b
        /*000e*/ 	.short	0x00ff


	//----- nvinfo : EIATTR_MERCURY_ISA_VERSION
	.align		4
        /*0010*/ 	.byte	0x03, 0x5f
        /*0012*/ 	.short	0x0101


	//----- nvinfo : EIATTR_UNUSED_LOAD_BYTE_OFFSET
	.align		4
        /*0014*/ 	.byte	0x04, 0x44
        /*0016*/ 	.short	(.L_49 - .L_48)


	//   ....[0]....
.L_48:
        /*0018*/ 	.word	0x00000030
        /*001c*/ 	.word	0x00000fff


	//----- nvinfo : EIATTR_VRC_CTA_INIT_COUNT
	.align		4
.L_49:
        /*0020*/ 	.byte	0x02, 0x4a
	.zero		1
	.zero		1


	//----- nvinfo : EIATTR_EXIT_INSTR_OFFSETS
	.align		4
        /*0024*/ 	.byte	0x04, 0x1c
        /*0026*/ 	.short	(.L_51 - .L_50)


	//   ....[0]....
.L_50:
        /*0028*/ 	.word	0x00000070


	//----- nvinfo : EIATTR_SW_WAR
	.align		4
.L_51:
        /*002c*/ 	.byte	0x04, 0x36
        /*002e*/ 	.short	(.L_53 - .L_52)
.L_52:
        /*0030*/ 	.word	0x00000008
.L_53:


//--------------------- .nv.callgraph             --------------------------
	.section	.nv.callgraph,"",@"SHT_CUDA_CALLGRAPH"
	.align	4
	.sectionentsize	8
	.align		4
        /*0000*/ 	.word	0x00000000
	.align		4
        /*0004*/ 	.word	0xffffffff
	.align		4
        /*0008*/ 	.word	0x00000000
	.align		4
        /*000c*/ 	.word	0xfffffffe
	.align		4
        /*0010*/ 	.word	0x00000000
	.align		4
        /*0014*/ 	.word	0xfffffffd
	.align		4
        /*0018*/ 	.word	0x00000000
	.align		4
        /*001c*/ 	.word	0xfffffffc


//--------------------- .nv.constant4             --------------------------
	.section	.nv.constant4,"a",@progbits
	.align	8
	.align		8
.nv.constant4:
        /*0000*/ 	.dword	bg_color
	.align		8
        /*0008*/ 	.dword	prd_radiance
	.align		8
        /*0010*/ 	.dword	_ZN21rti_internal_register20reg_bitness_detectorE
	.align		8
        /*0018*/ 	.dword	_ZN21rti_internal_register24reg_exception_64_detail0E
	.align		8
        /*0020*/ 	.dword	_ZN21rti_internal_register24reg_exception_64_detail1E
	.align		8
        /*0028*/ 	.dword	_ZN21rti_internal_register24reg_exception_64_detail2E
	.align		8
        /*0030*/ 	.dword	_ZN21rti_internal_register24reg_exception_64_detail3E
	.align		8
        /*0038*/ 	.dword	_ZN21rti_internal_register24reg_exception_64_detail4E
	.align		8
        /*0040*/ 	.dword	_ZN21rti_internal_register24reg_exception_64_detail5E
	.align		8
        /*0048*/ 	.dword	_ZN21rti_internal_register24reg_exception_64_detail6E
	.align		8
        /*0050*/ 	.dword	_ZN21rti_internal_register24reg_exception_64_detail7E
	.align		8
        /*0058*/ 	.dword	_ZN21rti_internal_register24reg_exception_64_detail8E
	.align		8
        /*0060*/ 	.dword	_ZN21rti_internal_register24reg_exception_64_detail9E
	.align		8
        /*0068*/ 	.dword	_ZN21rti_internal_register21reg_exception_detail0E
	.align		8
        /*0070*/ 	.dword	_ZN21rti_internal_register21reg_exception_detail1E
	.align		8
        /*0078*/ 	.dword	_ZN21rti_internal_register21reg_exception_detail2E
	.align		8
        /*0080*/ 	.dword	_ZN21rti_internal_register21reg_exception_detail3E
	.align		8
        /*0088*/ 	.dword	_ZN21rti_internal_register21reg_exception_detail4E
	.align		8
        /*0090*/ 	.dword	_ZN21rti_internal_register21reg_exception_detail5E
	.align		8
        /*0098*/ 	.dword	_ZN21rti_internal_register21reg_exception_detail6E
	.align		8
        /*00a0*/ 	.dword	_ZN21rti_internal_register21reg_exception_detail7E
	.align		8
        /*00a8*/ 	.dword	_ZN21rti_internal_register21reg_exception_detail8E
	.align		8
        /*00b0*/ 	.dword	_ZN21rti_internal_register21reg_exception_detail9E
	.align		8
        /*00b8*/ 	.dword	_ZN21rti_internal_register14reg_rayIndex_xE
	.align		8
        /*00c0*/ 	.dword	_ZN21rti_internal_register14reg_rayIndex_yE
	.align		8
        /*00c8*/ 	.dword	_ZN21rti_internal_register14reg_rayIndex_zE
	.align		8
        /*00d0*/ 	.dword	_ZTVSt14error_category
	.align		8
        /*00d8*/ 	.dword	_ZTVSt23_Generic_error_category
	.align		8
        /*00e0*/ 	.dword	_ZTVSt24_Iostream_error_category
	.align		8
        /*00e8*/ 	.dword	_ZTVSt22_System_error_category
	.align		8
        /*00f0*/ 	.dword	_ZN21rti_internal_typeinfo8bg_colorE
	.align		8
        /*00f8*/ 	.dword	_ZN21rti_internal_typeinfo12prd_radianceE
	.align		8
        /*0100*/ 	.dword	_ZN21rti_internal_typename8bg_colorE
	.align		8
        /*0108*/ 	.dword	_ZN21rti_internal_typename12prd_radianceE
	.align		8
        /*0110*/ 	.dword	_ZN21rti_internal_typeenum8bg_colorE
	.align		8
        /*0118*/ 	.dword	_ZN21rti_internal_typeenum12prd_radianceE
	.align		8
        /*0120*/ 	.dword	_ZN21rti_internal_semantic8bg_colorE
	.align		8
        /*0128*/ 	.dword	_ZN21rti_internal_semantic12prd_radianceE
	.align		8
        /*0130*/ 	.dword	_ZN23rti_internal_annotation8bg_colorE
	.align		8
        /*0138*/ 	.dword	_ZN23rti_internal_annotation12prd_radianceE


//--------------------- .text._Z4missv            --------------------------
	.section	.text._Z4missv,"ax",@progbits
	.align	128
.text._Z4missv:
        .type           _Z4missv,@function
        .size           _Z4missv,(.L_x_1 - _Z4missv)
        .other          _Z4missv,@"STO_CUDA_ENTRY STV_DEFAULT"
_Z4missv:
[----:B------:R-:W-:Y:S08]  /*0000*/  LDC R1, c[0x0][0x37c] ;  /* 0x0000df00ff017b82 */ /* 0x000ff00000000800 */
[----:B------:R-:W0:Y:S01]  /*0010*/  LDC.64 R2, c[0x4][RZ] ;  /* 0x01000000ff027b82 */ /* 0x000e220000000a00 */
[----:B------:R-:W0:Y:S02]  /*0020*/  LDCU.64 UR4, c[0x0][0x358] ;  /* 0x00006b00ff0477ac */ /* 0x000e240008000a00 */
[----:B0-----:R-:W2:Y:S05]  /*0030*/  LDG.E.128 R8, desc[UR4][R2.64] ;  /* 0x0000000402087981 */ /* 0x001eaa000c1e1d00 */
[----:B------:R-:W2:Y:S02]  /*0040*/  LDC.64 R4, c[0x4][0x8] ;  /* 0x01000200ff047b82 */ /* 0x000ea40000000a00 */
[----:B--2---:R-:W-:Y:S04]  /*0050*/  STG.E.64 desc[UR4][R4.64], R8 ;  /* 0x0000000804007986 */ /* 0x004fe8000c101b04 */
[----:B------:R-:W-:Y:S01]  /*0060*/  STG.E desc[UR4][R4.64+0x8], R10 ;  /* 0x0000080a04007986 */ /* 0x000fe2000c101904 */
[----:B------:R-:W-:Y:S05]  /*0070*/  EXIT ;  /* 0x000000000000794d */ /* 0x000fea0003800000 */
.L_x_0:
[----:B------:R-:W-:-:S00]  /*0080*/  BRA `(.L_x_0) ;  /* 0xfffffffc00fc7947 */ /* 0x000fc0000383ffff */
[----:B------:R-:W-:-:S00]  /*0090*/  NOP ;  /* 0x0000000000007918 */ /* 0x000fc00000000000 */
        /* <DEDUP_REMOVED lines=14> */
.L_x_1:


//--------------------- .nv.global.init           --------------------------
	.section	.nv.global.init,"aw",@progbits
	.align	8
.nv.global.init:
	.type		_ZTVSt14error_category,@object
	.size		_ZTVSt14error_category,(_ZTVSt24_Iostream_error_category - _ZTVSt14error_category)
_ZTVSt14error_category:
	.zero		72
	.type		_ZTVSt24_Iostream_error_category,@object
	.size		_ZTVSt24_Iostream_error_category,(_ZTVSt23_Generic_error_category - _ZTVSt24_Iostream_error_category)
_ZTVSt24_Iostream_error_category:
	.zero		72
	.type		_ZTVSt23_Generic_error_category,@object
	.size		_ZTVSt23_Generic_error_category,(_ZTVSt22_System_error_category - _ZTVSt23_Generic_error_category)
_ZTVSt23_Generic_error_category:
	.zero		72
	.type		_ZTVSt22_System_error_category,@object
	.size		_ZTVSt22_System_error_category,(_ZN21rti_internal_typeenum8bg_colorE - _ZTVSt22_System_error_category)
_ZTVSt22_System_error_category:
	.zero		72
	.type		_ZN21rti_internal_typeenum8bg_colorE,@object
	.size		_ZN21rti_internal_typeenum8bg_colorE,(_ZN21rti_internal_typeenum12prd_radianceE - _ZN21rti_internal_typeenum8bg_colorE)
_ZN21rti_internal_typeenum8bg_colorE:
        /*0120*/ 	.byte	0x00, 0x01, 0x00, 0x00
	.type		_ZN21rti_internal_typeenum12prd_radianceE,@object
	.size		_ZN21rti_internal_typeenum12prd_radianceE,(_ZN21rti_internal_typeinfo8bg_colorE - _ZN21rti_internal_typeenum12prd_radianceE)
_ZN21rti_internal_typeenum12prd_radianceE:
        /*0124*/ 	.byte	0x00, 0x01, 0x00, 0x00
	.type		_ZN21rti_internal_typeinfo8bg_colorE,@object
	.size		_ZN21rti_internal_typeinfo8bg_colorE,(_ZN21rti_internal_typeinfo12prd_radianceE - _ZN21rti_internal_typeinfo8bg_colorE)
_ZN21rti_internal_typeinfo8bg_colorE:
        /*0128*/ 	.byte	0x52, 0x61, 0x79, 0x00, 0x0c, 0x00, 0x00, 0x00
	.type		_ZN21rti_internal_typeinfo12prd_radianceE,@object
	.size		_ZN21rti_internal_typeinfo12prd_radianceE,(_ZN23rti_internal_annotation8bg_colorE - _ZN21rti_internal_typeinfo12prd_radianceE)
_ZN21rti_internal_typeinfo12prd_radianceE:
        /*0130*/ 	.byte	0x52, 0x61, 0x79, 0x00, 0x14, 0x00, 0x00, 0x00
	.type		_ZN23rti_internal_annotation8bg_colorE,@object
	.size		_ZN23rti_internal_annotation8bg_colorE,(_ZN21rti_internal_semantic8bg_colorE - _ZN23rti_internal_annotation8bg_colorE)
_ZN23rti_internal_annotation8bg_colorE:
	.zero		1
	.type		_ZN21rti_internal_semantic8bg_colorE,@object
	.size		_ZN21rti_internal_semantic8bg_colorE,(_ZN23rti_internal_annotation12prd_radianceE - _ZN21rti_internal_semantic8bg_colorE)
_ZN21rti_internal_semantic8bg_colorE:
	.zero		1
	.type		_ZN23rti_internal_annotation12prd_radianceE,@object
	.size		_ZN23rti_internal_annotation12prd_radianceE,(_ZN21rti_internal_typename8bg_colorE - _ZN23rti_internal_annotation12prd_radianceE)
_ZN23rti_internal_annotation12prd_radianceE:
	.zero		1
	.type		_ZN21rti_internal_typename8bg_colorE,@object
	.size		_ZN21rti_internal_typename8bg_colorE,(_ZN21rti_internal_semantic12prd_radianceE - _ZN21rti_internal_typename8bg_colorE)
_ZN21rti_internal_typename8bg_colorE:
        /*013b*/ 	.byte	0x66, 0x6c, 0x6f, 0x61, 0x74, 0x33, 0x00
	.type		_ZN21rti_internal_semantic12prd_radianceE,@object
	.size		_ZN21rti_internal_semantic12prd_radianceE,(_ZN21rti_internal_typename12prd_radianceE - _ZN21rti_internal_semantic12prd_radianceE)
_ZN21rti_internal_semantic12prd_radianceE:
        /*0142*/ 	.byte	0x72, 0x74, 0x50, 0x61, 0x79, 0x6c, 0x6f, 0x61, 0x64, 0x00
	.type		_ZN21rti_internal_typename12prd_radianceE,@object
	.size		_ZN21rti_internal_typename12prd_radianceE,(.L_33 - _ZN21rti_internal_typename12prd_radianceE)
_ZN21rti_internal_typename12prd_radianceE:
        /*014c*/ 	.byte	0x50, 0x65, 0x72, 0x52, 0x61, 0x79, 0x44, 0x61, 0x74, 0x61, 0x5f, 0x72, 0x61, 0x64, 0x69, 0x61
        /*015c*/ 	.byte	0x6e, 0x63, 0x65, 0x00
.L_33:


//--------------------- .nv.shared.reserved.0     --------------------------
	.section	.nv.shared.reserved.0,"aw",@nobits
	.weak		__nv_reservedSMEM_offset_0_alias
	.size		__nv_reservedSMEM_offset_0_alias, 0, 64
	.other		__nv_reservedSMEM_offset_0_alias,@"STO_CUDA_RESERVED_SHARED STV_DEFAULT"
__nv_reservedSMEM_offset_0_alias:
	.zero		0
	.zero		64


//--------------------- .nv.global                --------------------------
	.section	.nv.global,"aw",@nobits
	.align	16
.nv.global:
	.type		bg_color,@object
	.size		bg_color,(.L_0 - bg_color)
bg_color:
	.zero		12
.L_0:
	.zero		4
	.type		prd_radiance,@object
	.size		prd_radiance,(.L_1 - prd_radiance)
prd_radiance:
	.zero		20
.L_1:
	.zero		4
	.type		_ZN21rti_internal_register24reg_exception_64_detail5E,@object
	.size		_ZN21rti_internal_register24reg_exception_64_detail5E,(_ZN21rti_internal_register24reg_exception_64_detail1E - _ZN21rti_internal_register24reg_exception_64_detail5E)
_ZN21rti_internal_register24reg_exception_64_detail5E:
	.zero		8
	.type		_ZN21rti_internal_register24reg_exception_64_detail1E,@object
	.size		_ZN21rti_internal_register24reg_exception_64_detail1E,(_ZN21rti_internal_register24reg_exception_64_detail9E - _ZN21rti_internal_register24reg_exception_64_detail1E)
_ZN21rti_internal_register24reg_exception_64_detail1E:
	.zero		8
	.type		_ZN21rti_internal_register24reg_exception_64_detail9E,@object
	.size		_ZN21rti_internal_register24reg_exception_64_detail9E,(_ZN21rti_internal_register20reg_bitness_detectorE - _ZN21rti_internal_register24reg_exception_64_detail9E)
_ZN21rti_internal_register24reg_exception_64_detail9E:
	.zero		8
	.type		_ZN21rti_internal_register20reg_bitness_detectorE,@object
	.size		_ZN21rti_internal_register20reg_bitness_detectorE,(_ZN21rti_internal_register24reg_exception_64_detail7E - _ZN21rti_internal_register20reg_bitness_detectorE)
_ZN21rti_internal_register20reg_bitness_detectorE:
	.zero		8
	.type		_ZN21rti_internal_register24reg_exception_64_detail7E,@object
	.size		_ZN21rti_internal_register24reg_exception_64_detail7E,(_ZN21rti_internal_register24reg_exception_64_detail3E - _ZN21rti_internal_register24reg_exception_64_detail7E)
_ZN21rti_internal_register24reg_exception_64_detail7E:
	.zero		8
	.type		_ZN21rti_internal_register24reg_exception_64_detail3E,@object
	.size		_ZN21rti_internal_register24reg_exception_64_detail3E,(_ZN21rti_internal_register24reg_exception_64_detail6E - _ZN21rti_internal_register24reg_exception_64_detail3E)
_ZN21rti_internal_register24reg_exception_64_detail3E:
	.zero		8
	.type		_ZN21rti_internal_register24reg_exception_64_detail6E,@object
	.size		_ZN21rti_internal_register24reg_exception_64_detail6E,(_ZN21rti_internal_register24reg_exception_64_detail2E - _ZN21rti_internal_register24reg_exception_64_detail6E)
_ZN21rti_internal_register24reg_exception_64_detail6E:
	.zero		8
	.type		_ZN21rti_internal_register24reg_exception_64_detail2E,@object
	.size		_ZN21rti_internal_register24reg_exception_64_detail2E,(_ZN21rti_internal_register24reg_exception_64_detail0E - _ZN21rti_internal_register24reg_exception_64_detail2E)
_ZN21rti_internal_register24reg_exception_64_detail2E:
	.zero		8
	.type		_ZN21rti_internal_register24reg_exception_64_detail0E,@object
	.size		_ZN21rti_internal_register24reg_exception_64_detail0E,(_ZN21rti_internal_register24reg_exception_64_detail8E - _ZN21rti_internal_register24reg_exception_64_detail0E)
_ZN21rti_internal_register24reg_exception_64_detail0E:
	.zero		8
	.type		_ZN21rti_internal_register24reg_exception_64_detail8E,@object
	.size		_ZN21rti_internal_register24reg_exception_64_detail8E,(_ZN21rti_internal_register24reg_exception_64_detail4E - _ZN21rti_internal_register24reg_exception_64_detail8E)
_ZN21rti_internal_register24reg_exception_64_detail8E:
	.zero		8
	.type		_ZN21rti_internal_register24reg_exception_64_detail4E,@object
	.size		_ZN21rti_internal_register24reg_exception_64_detail4E,(_ZN21rti_internal_register14reg_rayIndex_yE - _ZN21rti_internal_register24reg_exception_64_detail4E)
_ZN21rti_internal_register24reg_exception_64_detail4E:
	.zero		8
	.type		_ZN21rti_internal_register14reg_rayIndex_yE,@object
	.size		_ZN21rti_internal_register14reg_rayIndex_yE,(_ZN21rti_internal_register21reg_exception_detail3E - _ZN21rti_internal_register14reg_rayIndex_yE)
_ZN21rti_internal_register14reg_rayIndex_yE:
	.zero		4
	.type		_ZN21rti_internal_register21reg_exception_detail3E,@object
	.size		_ZN21rti_internal_register21reg_exception_detail3E,(_ZN21rti_internal_register21reg_exception_detail7E - _ZN21rti_internal_register21reg_exception_detail3E)
_ZN21rti_internal_register21reg_exception_detail3E:
	.zero		4
	.type		_ZN21rti_internal_register21reg_exception_detail7E,@object
	.size		_ZN21rti_internal_register21reg_exception_detail7E,(_ZN21rti_internal_register21reg_exception_detail5E - _ZN21rti_internal_register21reg_exception_detail7E)
_ZN21rti_internal_register21reg_exception_detail7E:
	.zero		4
	.type		_ZN21rti_internal_register21reg_exception_detail5E,@object
	.size		_ZN21rti_internal_register21reg_exception_detail5E,(_ZN21rti_internal_register21reg_exception_detail9E - _ZN21rti_internal_register21reg_exception_detail5E)
_ZN21rti_internal_register21reg_exception_detail5E:
	.zero		4
	.type		_ZN21rti_internal_register21reg_exception_detail9E,@object
	.size		_ZN21rti_internal_register21reg_exception_detail9E,(_ZN21rti_internal_register21reg_exception_detail1E - _ZN21rti_internal_register21reg_exception_detail9E)
_ZN21rti_internal_register21reg_exception_detail9E:
	.zero		4
	.type		_ZN21rti_internal_register21reg_exception_detail1E,@object
	.size		_ZN21rti_internal_register21reg_exception_detail1E,(_ZN21rti_internal_register14reg_rayIndex_zE - _ZN21rti_internal_register21reg_exception_detail1E)
_ZN21rti_internal_register21reg_exception_detail1E:
	.zero		4
	.type		_ZN21rti_internal_register14reg_rayIndex_zE,@object
	.size		_ZN21rti_internal_register14reg_rayIndex_zE,(_ZN21rti_internal_register21reg_exception_detail4E - _ZN21rti_internal_register14reg_rayIndex_zE)
_ZN21rti_internal_register14reg_rayIndex_zE:
	.zero		4
	.type		_ZN21rti_internal_register21reg_exception_detail4E,@object
	.size		_ZN21rti_internal_register21reg_exception_detail4E,(_ZN21rti_internal_register21reg_exception_detail8E - _ZN21rti_internal_register21reg_exception_detail4E)
_ZN21rti_internal_register21reg_exception_detail4E:
	.zero		4
	.type		_ZN21rti_internal_register21reg_exception_detail8E,@object
	.size		_ZN21rti_internal_register21reg_exception_detail8E,(_ZN21rti_internal_register21reg_exception_detail0E - _ZN21rti_internal_register21reg_exception_detail8E)
_ZN21rti_internal_register21reg_exception_detail8E:
	.zero		4
	.type		_ZN21rti_internal_register21reg_exception_detail0E,@object
	.size		_ZN21rti_internal_register21reg_exception_detail0E,(_ZN21rti_internal_register21reg_exception_detail6E - _ZN21rti_internal_register21reg_exception_detail0E)
_ZN21rti_internal_register21reg_exception_detail0E:
	.zero		4
	.type		_ZN21rti_internal_register21reg_exception_detail6E,@object
	.size		_ZN21rti_internal_register21reg_exception_detail6E,(_ZN21rti_internal_register14reg_rayIndex_xE - _ZN21rti_internal_register21reg_exception_detail6E)
_ZN21rti_internal_register21reg_exception_detail6E:
	.zero		4
	.type		_ZN21rti_internal_register14reg_rayIndex_xE,@object
	.size		_ZN21rti_internal_register14reg_rayIndex_xE,(_ZN21rti_internal_register21reg_exception_detail2E - _ZN21rti_internal_register14reg_rayIndex_xE)
_ZN21rti_internal_register14reg_rayIndex_xE:
	.zero		4
	.type		_ZN21rti_internal_register21reg_exception_detail2E,@object
	.size		_ZN21rti_internal_register21reg_exception_detail2E,(.L_15 - _ZN21rti_internal_register21reg_exception_detail2E)
_ZN21rti_internal_register21reg_exception_detail2E:
	.zero		4
.L_15:


//--------------------- .nv.constant0._Z4missv    --------------------------
	.section	.nv.constant0._Z4missv,"a",@progbits
	.sectionflags	@""
	.align	4
.nv.constant0._Z4missv:
	.zero		896


//--------------------- SYMBOLS --------------------------

	.type		.nv.reservedSmem.offset0,@object
	.size		.nv.reservedSmem.offset0,0x4
